//
// Generated by NVIDIA NVVM Compiler
//
// Compiler Build ID: CL-36424714
// Cuda compilation tools, release 13.0, V13.0.88
// Based on NVVM 20.0.0
//

.version 9.0
.target sm_100
.address_size 64

	// .globl	_Z9matrixMulPdS_S_jjj

.visible .entry _Z9matrixMulPdS_S_jjj(
	.param .u64 .ptr .align 1 _Z9matrixMulPdS_S_jjj_param_0,
	.param .u64 .ptr .align 1 _Z9matrixMulPdS_S_jjj_param_1,
	.param .u64 .ptr .align 1 _Z9matrixMulPdS_S_jjj_param_2,
	.param .u32 _Z9matrixMulPdS_S_jjj_param_3,
	.param .u32 _Z9matrixMulPdS_S_jjj_param_4,
	.param .u32 _Z9matrixMulPdS_S_jjj_param_5
)
{
	.reg .pred 	%p<13>;
	.reg .b32 	%r<92>;
	.reg .b64 	%rd<70>;
	.reg .b64 	%fd<68>;

	ld.param.u64 	%rd4, [_Z9matrixMulPdS_S_jjj_param_0];
	ld.param.u64 	%rd5, [_Z9matrixMulPdS_S_jjj_param_1];
	ld.param.u32 	%r46, [_Z9matrixMulPdS_S_jjj_param_3];
	ld.param.u32 	%r44, [_Z9matrixMulPdS_S_jjj_param_4];
	ld.param.u32 	%r45, [_Z9matrixMulPdS_S_jjj_param_5];
	cvta.to.global.u64 	%rd1, %rd5;
	cvta.to.global.u64 	%rd2, %rd4;
	mov.u32 	%r47, %ctaid.y;
	mov.u32 	%r48, %ntid.y;
	mov.u32 	%r49, %tid.y;
	mad.lo.s32 	%r1, %r47, %r48, %r49;
	mov.u32 	%r50, %ctaid.x;
	mov.u32 	%r51, %ntid.x;
	mul.lo.s32 	%r2, %r50, %r51;
	mov.u32 	%r3, %tid.x;
	add.s32 	%r4, %r2, %r3;
	setp.ge.u32 	%p1, %r1, %r46;
	setp.ge.u32 	%p2, %r4, %r44;
	or.pred  	%p3, %p1, %p2;
	@%p3 bra 	$L__BB0_14;
	setp.eq.s32 	%p4, %r45, 0;
	mov.f64 	%fd67, 0d0000000000000000;
	@%p4 bra 	$L__BB0_13;
	mul.lo.s32 	%r5, %r45, %r1;
	and.b32  	%r6, %r45, 7;
	setp.lt.u32 	%p5, %r45, 8;
	mov.f64 	%fd67, 0d0000000000000000;
	mov.b32 	%r90, 0;
	@%p5 bra 	$L__BB0_5;
	and.b32  	%r90, %r45, -8;
	neg.s32 	%r88, %r90;
	add.s32 	%r53, %r3, %r44;
	add.s32 	%r87, %r53, %r2;
	shl.b32 	%r10, %r44, 3;
	shl.b32 	%r54, %r44, 1;
	add.s32 	%r86, %r4, %r54;
	mad.lo.s32 	%r85, %r44, 3, %r4;
	shl.b32 	%r55, %r44, 2;
	add.s32 	%r84, %r4, %r55;
	mad.lo.s32 	%r83, %r44, 5, %r4;
	mad.lo.s32 	%r82, %r44, 6, %r4;
	mad.lo.s32 	%r81, %r44, 7, %r4;
	add.s32 	%r79, %r5, 3;
	mov.f64 	%fd67, 0d0000000000000000;
	mov.u32 	%r80, %r4;
$L__BB0_4:
	.pragma "nounroll";
	add.s32 	%r56, %r79, -3;
	mul.wide.u32 	%rd6, %r56, 8;
	add.s64 	%rd7, %rd2, %rd6;
	ld.global.f64 	%fd17, [%rd7];
	mul.wide.u32 	%rd8, %r80, 8;
	add.s64 	%rd9, %rd1, %rd8;
	ld.global.f64 	%fd18, [%rd9];
	fma.rn.f64 	%fd19, %fd17, %fd18, %fd67;
	add.s32 	%r57, %r79, -2;
	mul.wide.u32 	%rd10, %r57, 8;
	add.s64 	%rd11, %rd2, %rd10;
	ld.global.f64 	%fd20, [%rd11];
	mul.wide.u32 	%rd12, %r87, 8;
	add.s64 	%rd13, %rd1, %rd12;
	ld.global.f64 	%fd21, [%rd13];
	fma.rn.f64 	%fd22, %fd20, %fd21, %fd19;
	add.s32 	%r58, %r79, -1;
	mul.wide.u32 	%rd14, %r58, 8;
	add.s64 	%rd15, %rd2, %rd14;
	ld.global.f64 	%fd23, [%rd15];
	mul.wide.u32 	%rd16, %r86, 8;
	add.s64 	%rd17, %rd1, %rd16;
	ld.global.f64 	%fd24, [%rd17];
	fma.rn.f64 	%fd25, %fd23, %fd24, %fd22;
	add.s32 	%r59, %r79, 4;
	mul.wide.u32 	%rd18, %r79, 8;
	add.s64 	%rd19, %rd2, %rd18;
	ld.global.f64 	%fd26, [%rd19];
	mul.wide.u32 	%rd20, %r85, 8;
	add.s64 	%rd21, %rd1, %rd20;
	ld.global.f64 	%fd27, [%rd21];
	fma.rn.f64 	%fd28, %fd26, %fd27, %fd25;
	add.s32 	%r60, %r79, 1;
	mul.wide.u32 	%rd22, %r60, 8;
	add.s64 	%rd23, %rd2, %rd22;
	ld.global.f64 	%fd29, [%rd23];
	mul.wide.u32 	%rd24, %r84, 8;
	add.s64 	%rd25, %rd1, %rd24;
	ld.global.f64 	%fd30, [%rd25];
	fma.rn.f64 	%fd31, %fd29, %fd30, %fd28;
	add.s32 	%r61, %r79, 2;
	mul.wide.u32 	%rd26, %r61, 8;
	add.s64 	%rd27, %rd2, %rd26;
	ld.global.f64 	%fd32, [%rd27];
	mul.wide.u32 	%rd28, %r83, 8;
	add.s64 	%rd29, %rd1, %rd28;
	ld.global.f64 	%fd33, [%rd29];
	fma.rn.f64 	%fd34, %fd32, %fd33, %fd31;
	add.s32 	%r62, %r79, 3;
	mul.wide.u32 	%rd30, %r62, 8;
	add.s64 	%rd31, %rd2, %rd30;
	ld.global.f64 	%fd35, [%rd31];
	mul.wide.u32 	%rd32, %r82, 8;
	add.s64 	%rd33, %rd1, %rd32;
	ld.global.f64 	%fd36, [%rd33];
	fma.rn.f64 	%fd37, %fd35, %fd36, %fd34;
	mul.wide.u32 	%rd34, %r59, 8;
	add.s64 	%rd35, %rd2, %rd34;
	ld.global.f64 	%fd38, [%rd35];
	mul.wide.u32 	%rd36, %r81, 8;
	add.s64 	%rd37, %rd1, %rd36;
	ld.global.f64 	%fd39, [%rd37];
	fma.rn.f64 	%fd67, %fd38, %fd39, %fd37;
	add.s32 	%r88, %r88, 8;
	add.s32 	%r87, %r87, %r10;
	add.s32 	%r86, %r86, %r10;
	add.s32 	%r85, %r85, %r10;
	add.s32 	%r84, %r84, %r10;
	add.s32 	%r83, %r83, %r10;
	add.s32 	%r82, %r82, %r10;
	add.s32 	%r81, %r81, %r10;
	add.s32 	%r80, %r80, %r10;
	add.s32 	%r79, %r79, 8;
	setp.ne.s32 	%p6, %r88, 0;
	@%p6 bra 	$L__BB0_4;
$L__BB0_5:
	setp.eq.s32 	%p7, %r6, 0;
	@%p7 bra 	$L__BB0_13;
	and.b32  	%r39, %r45, 3;
	setp.lt.u32 	%p8, %r6, 4;
	@%p8 bra 	$L__BB0_8;
	add.s32 	%r63, %r90, %r5;
	mul.wide.u32 	%rd38, %r63, 8;
	add.s64 	%rd39, %rd2, %rd38;
	ld.global.f64 	%fd41, [%rd39];
	mad.lo.s32 	%r64, %r90, %r44, %r4;
	mul.wide.u32 	%rd40, %r64, 8;
	add.s64 	%rd41, %rd1, %rd40;
	ld.global.f64 	%fd42, [%rd41];
	fma.rn.f64 	%fd43, %fd41, %fd42, %fd67;
	add.s32 	%r65, %r63, 1;
	mul.wide.u32 	%rd42, %r65, 8;
	add.s64 	%rd43, %rd2, %rd42;
	ld.global.f64 	%fd44, [%rd43];
	add.s32 	%r66, %r64, %r44;
	mul.wide.u32 	%rd44, %r66, 8;
	add.s64 	%rd45, %rd1, %rd44;
	ld.global.f64 	%fd45, [%rd45];
	fma.rn.f64 	%fd46, %fd44, %fd45, %fd43;
	add.s32 	%r67, %r63, 2;
	mul.wide.u32 	%rd46, %r67, 8;
	add.s64 	%rd47, %rd2, %rd46;
	ld.global.f64 	%fd47, [%rd47];
	add.s32 	%r68, %r66, %r44;
	mul.wide.u32 	%rd48, %r68, 8;
	add.s64 	%rd49, %rd1, %rd48;
	ld.global.f64 	%fd48, [%rd49];
	fma.rn.f64 	%fd49, %fd47, %fd48, %fd46;
	add.s32 	%r69, %r63, 3;
	mul.wide.u32 	%rd50, %r69, 8;
	add.s64 	%rd51, %rd2, %rd50;
	ld.global.f64 	%fd50, [%rd51];
	add.s32 	%r70, %r68, %r44;
	mul.wide.u32 	%rd52, %r70, 8;
	add.s64 	%rd53, %rd1, %rd52;
	ld.global.f64 	%fd51, [%rd53];
	fma.rn.f64 	%fd67, %fd50, %fd51, %fd49;
	add.s32 	%r90, %r90, 4;
$L__BB0_8:
	setp.eq.s32 	%p9, %r39, 0;
	@%p9 bra 	$L__BB0_13;
	setp.eq.s32 	%p10, %r39, 1;
	@%p10 bra 	$L__BB0_11;
	add.s32 	%r71, %r90, %r5;
	mul.wide.u32 	%rd54, %r71, 8;
	add.s64 	%rd55, %rd2, %rd54;
	ld.global.f64 	%fd53, [%rd55];
	mad.lo.s32 	%r72, %r90, %r44, %r4;
	mul.wide.u32 	%rd56, %r72, 8;
	add.s64 	%rd57, %rd1, %rd56;
	ld.global.f64 	%fd54, [%rd57];
	fma.rn.f64 	%fd55, %fd53, %fd54, %fd67;
	add.s32 	%r73, %r71, 1;
	mul.wide.u32 	%rd58, %r73, 8;
	add.s64 	%rd59, %rd2, %rd58;
	ld.global.f64 	%fd56, [%rd59];
	add.s32 	%r74, %r72, %r44;
	mul.wide.u32 	%rd60, %r74, 8;
	add.s64 	%rd61, %rd1, %rd60;
	ld.global.f64 	%fd57, [%rd61];
	fma.rn.f64 	%fd67, %fd56, %fd57, %fd55;
	add.s32 	%r90, %r90, 2;
$L__BB0_11:
	and.b32  	%r75, %r45, 1;
	setp.eq.b32 	%p11, %r75, 1;
	not.pred 	%p12, %p11;
	@%p12 bra 	$L__BB0_13;
	add.s32 	%r76, %r90, %r5;
	mul.wide.u32 	%rd62, %r76, 8;
	add.s64 	%rd63, %rd2, %rd62;
	ld.global.f64 	%fd58, [%rd63];
	mad.lo.s32 	%r77, %r90, %r44, %r4;
	mul.wide.u32 	%rd64, %r77, 8;
	add.s64 	%rd65, %rd1, %rd64;
	ld.global.f64 	%fd59, [%rd65];
	fma.rn.f64 	%fd67, %fd58, %fd59, %fd67;
$L__BB0_13:
	ld.param.u64 	%rd69, [_Z9matrixMulPdS_S_jjj_param_2];
	mad.lo.s32 	%r78, %r44, %r1, %r4;
	cvta.to.global.u64 	%rd66, %rd69;
	mul.wide.u32 	%rd67, %r78, 8;
	add.s64 	%rd68, %rd66, %rd67;
	st.global.f64 	[%rd68], %fd67;
$L__BB0_14:
	ret;

}


// ===== COMPILED SASS (sm_100) =====

	.target	sm_100

	.elftype	@"ET_EXEC"


//--------------------- .note.nv.tkinfo           --------------------------
	.section	.note.nv.tkinfo,"",@"SHT_NOTE"
	.sectionflags	@"SHF_NOTE_NV_TKINFO"
	.tkinfo
        /*0018*/ 	.word	0x00000002
        /*0030*/ 	.string	""
        /*0030*/ 	.string	"ptxas"
        /*0030*/ 	.string	"Cuda compilation tools, release 13.0, V13.0.88"
        /*0030*/ 	.string	"Build cuda_13.0.r13.0/compiler.36424714_0"
        /*0030*/ 	.string	"-arch sm_100 -m 64 "



//--------------------- .note.nv.cuinfo           --------------------------
	.section	.note.nv.cuinfo,"",@"SHT_NOTE"
	.sectionflags	@"SHF_NOTE_NV_CUINFO"
        /*0018*/ 	.short	0x0002
        /*001a*/ 	.short	0x0064
        /*001c*/ 	.short	0x0082
	.zero		2


//--------------------- .nv.info                  --------------------------
	.section	.nv.info,"",@"SHT_CUDA_INFO"
	.align	4


	//----- nvinfo : EIATTR_REGCOUNT
	.align		4
        /*0000*/ 	.byte	0x04, 0x2f
        /*0002*/ 	.short	(.L_1 - .L_0)
	.align		4
.L_0:
        /*0004*/ 	.word	index@(_Z9matrixMulPdS_S_jjj)
        /*0008*/ 	.word	0x00000020


	//----- nvinfo : EIATTR_FRAME_SIZE
	.align		4
.L_1:
        /*000c*/ 	.byte	0x04, 0x11
        /*000e*/ 	.short	(.L_3 - .L_2)
	.align		4
.L_2:
        /*0010*/ 	.word	index@(_Z9matrixMulPdS_S_jjj)
        /*0014*/ 	.word	0x00000000


	//----- nvinfo : EIATTR_MIN_STACK_SIZE
	.align		4
.L_3:
        /*0018*/ 	.byte	0x04, 0x12
        /*001a*/ 	.short	(.L_5 - .L_4)
	.align		4
.L_4:
        /*001c*/ 	.word	index@(_Z9matrixMulPdS_S_jjj)
        /*0020*/ 	.word	0x00000000
.L_5:


//--------------------- .nv.compat                --------------------------
	.section	.nv.compat,"",@"SHT_CUDA_COMPAT_INFO"
	.align	4
        /*0000*/ 	.byte	0x02, 0x09, 0x00, 0x00, 0x02, 0x02, 0x01, 0x00, 0x02, 0x05, 0x05, 0x00, 0x03, 0x07, 0x01, 0x01
        /*0010*/ 	.byte	0x02, 0x03, 0x00, 0x00, 0x02, 0x06, 0x01, 0x00, 0x04, 0x0b, 0x08, 0x00, 0x01, 0x00, 0x00, 0x00
        /*0020*/ 	.byte	0x00, 0x00, 0x00, 0x00


//--------------------- .nv.info._Z9matrixMulPdS_S_jjj --------------------------
	.section	.nv.info._Z9matrixMulPdS_S_jjj,"",@"SHT_CUDA_INFO"
	.sectionflags	@""
	.align	4


	//----- nvinfo : EIATTR_CUDA_API_VERSION
	.align		4
        /*0000*/ 	.byte	0x04, 0x37
        /*0002*/ 	.short	(.L_7 - .L_6)
.L_6:
        /*0004*/ 	.word	0x00000082


	//----- nvinfo : EIATTR_KPARAM_INFO
	.align		4
.L_7:
        /*0008*/ 	.byte	0x04, 0x17
        /*000a*/ 	.short	(.L_9 - .L_8)
.L_8:
        /*000c*/ 	.word	0x00000000
        /*0010*/ 	.short	0x0005
        /*0012*/ 	.short	0x0020
        /*0014*/ 	.byte	0x00, 0xf0, 0x11, 0x00


	//----- nvinfo : EIATTR_KPARAM_INFO
	.align		4
.L_9:
        /*0018*/ 	.byte	0x04, 0x17
        /*001a*/ 	.short	(.L_11 - .L_10)
.L_10:
        /*001c*/ 	.word	0x00000000
        /*0020*/ 	.short	0x0004
        /*0022*/ 	.short	0x001c
        /*0024*/ 	.byte	0x00, 0xf0, 0x11, 0x00


	//----- nvinfo : EIATTR_KPARAM_INFO
	.align		4
.L_11:
        /*0028*/ 	.byte	0x04, 0x17
        /*002a*/ 	.short	(.L_13 - .L_12)
.L_12:
        /*002c*/ 	.word	0x00000000
        /*0030*/ 	.short	0x0003
        /*0032*/ 	.short	0x0018
        /*0034*/ 	.byte	0x00, 0xf0, 0x11, 0x00


	//----- nvinfo : EIATTR_KPARAM_INFO
	.align		4
.L_13:
        /*0038*/ 	.byte	0x04, 0x17
        /*003a*/ 	.short	(.L_15 - .L_14)
.L_14:
        /*003c*/ 	.word	0x00000000
        /*0040*/ 	.short	0x0002
        /*0042*/ 	.short	0x0010
        /*0044*/ 	.byte	0x00, 0xf5, 0x21, 0x00


	//----- nvinfo : EIATTR_KPARAM_INFO
	.align		4
.L_15:
        /*0048*/ 	.byte	0x04, 0x17
        /*004a*/ 	.short	(.L_17 - .L_16)
.L_16:
        /*004c*/ 	.word	0x00000000
        /*0050*/ 	.short	0x0001
        /*0052*/ 	.short	0x0008
        /*0054*/ 	.byte	0x00, 0xf5, 0x21, 0x00


	//----- nvinfo : EIATTR_KPARAM_INFO
	.align		4
.L_17:
        /*0058*/ 	.byte	0x04, 0x17
        /*005a*/ 	.short	(.L_19 - .L_18)
.L_18:
        /*005c*/ 	.word	0x00000000
        /*0060*/ 	.short	0x0000
        /*0062*/ 	.short	0x0000
        /*0064*/ 	.byte	0x00, 0xf5, 0x21, 0x00


	//----- nvinfo : EIATTR_SPARSE_MMA_MASK
	.align		4
.L_19:
        /*0068*/ 	.byte	0x03, 0x50
        /*006a*/ 	.short	0x0000


	//----- nvinfo : EIATTR_MAXREG_COUNT
	.align		4
        /*006c*/ 	.byte	0x03, 0x1b
        /*006e*/ 	.short	0x00ff


	//----- nvinfo : EIATTR_MERCURY_ISA_VERSION
	.align		4
        /*0070*/ 	.byte	0x03, 0x5f
        /*0072*/ 	.short	0x0101


	//----- nvinfo : EIATTR_VRC_CTA_INIT_COUNT
	.align		4
        /*0074*/ 	.byte	0x02, 0x4a
	.zero		1
	.zero		1


	//----- nvinfo : EIATTR_EXIT_INSTR_OFFSETS
	.align		4
        /*0078*/ 	.byte	0x04, 0x1c
        /*007a*/ 	.short	(.L_21 - .L_20)


	//   ....[0]....
.L_20:
        /*007c*/ 	.word	0x000000d0


	//   ....[1]....
        /*0080*/ 	.word	0x00000a80


	//----- nvinfo : EIATTR_CBANK_PARAM_SIZE
	.align		4
.L_21:
        /*0084*/ 	.byte	0x03, 0x19
        /*0086*/ 	.short	0x0024


	//----- nvinfo : EIATTR_PARAM_CBANK
	.align		4
        /*0088*/ 	.byte	0x04, 0x0a
        /*008a*/ 	.short	(.L_23 - .L_22)
	.align		4
.L_22:
        /*008c*/ 	.word	index@(.nv.constant0._Z9matrixMulPdS_S_jjj)
        /*0090*/ 	.short	0x0380
        /*0092*/ 	.short	0x0024


	//----- nvinfo : EIATTR_SW_WAR
	.align		4
.L_23:
        /*0094*/ 	.byte	0x04, 0x36
        /*0096*/ 	.short	(.L_25 - .L_24)
.L_24:
        /*0098*/ 	.word	0x00000008
.L_25:


//--------------------- .nv.callgraph             --------------------------
	.section	.nv.callgraph,"",@"SHT_CUDA_CALLGRAPH"
	.align	4
	.sectionentsize	8
	.align		4
        /*0000*/ 	.word	0x00000000
	.align		4
        /*0004*/ 	.word	0xffffffff
	.align		4
        /*0008*/ 	.word	0x00000000
	.align		4
        /*000c*/ 	.word	0xfffffffe
	.align		4
        /*0010*/ 	.word	0x00000000
	.align		4
        /*0014*/ 	.word	0xfffffffd
	.align		4
        /*0018*/ 	.word	0x00000000
	.align		4
        /*001c*/ 	.word	0xfffffffc


//--------------------- .text._Z9matrixMulPdS_S_jjj --------------------------
	.section	.text._Z9matrixMulPdS_S_jjj,"ax",@progbits
	.align	128
        .global         _Z9matrixMulPdS_S_jjj
        .type           _Z9matrixMulPdS_S_jjj,@function
        .size           _Z9matrixMulPdS_S_jjj,(.L_x_5 - _Z9matrixMulPdS_S_jjj)
        .other          _Z9matrixMulPdS_S_jjj,@"STO_CUDA_ENTRY STV_DEFAULT"
_Z9matrixMulPdS_S_jjj:
.text._Z9matrixMulPdS_S_jjj:
[----:B------:R-:W-:Y:S01]  /*0000*/  LDC R1, c[0x0][0x37c] ;  /* 0x0000df00ff017b82 */ /* 0x000fe20000000800 */
[----:B------:R-:W0:Y:S07]  /*0010*/  S2R R8, SR_TID.X ;  /* 0x0000000000087919 */ /* 0x000e2e0000002100 */
[----:B------:R-:W1:Y:S01]  /*0020*/  S2UR UR4, SR_CTAID.X ;  /* 0x00000000000479c3 */ /* 0x000e620000002500 */
[----:B------:R-:W2:Y:S07]  /*0030*/  S2R R2, SR_TID.Y ;  /* 0x0000000000027919 */ /* 0x000eae0000002200 */
[----:B------:R-:W2:Y:S01]  /*0040*/  LDC R3, c[0x0][0x364] ;  /* 0x0000d900ff037b82 */ /* 0x000ea20000000800 */
[----:B------:R-:W1:Y:S07]  /*0050*/  LDCU UR5, c[0x0][0x360] ;  /* 0x00006c00ff0577ac */ /* 0x000e6e0008000800 */
[----:B------:R-:W2:Y:S08]  /*0060*/  S2UR UR6, SR_CTAID.Y ;  /* 0x00000000000679c3 */ /* 0x000eb00000002600 */
[----:B------:R-:W3:Y:S01]  /*0070*/  LDC.64 R4, c[0x0][0x398] ;  /* 0x0000e600ff047b82 */ /* 0x000ee20000000a00 */
[----:B-1----:R-:W-:-:S06]  /*0080*/  UIMAD UR4, UR4, UR5, URZ ;  /* 0x00000005040472a4 */ /* 0x002fcc000f8e02ff */
[----:B0-----:R-:W-:Y:S01]  /*0090*/  IADD3 R0, PT, PT, R8, UR4, RZ ;  /* 0x0000000408007c10 */ /* 0x001fe2000fffe0ff */
[----:B--2---:R-:W-:-:S03]  /*00a0*/  IMAD R3, R3, UR6, R2 ;  /* 0x0000000603037c24 */ /* 0x004fc6000f8e0202 */
[----:B---3--:R-:W-:-:S04]  /*00b0*/  ISETP.GE.U32.AND P0, PT, R0, R5, PT ;  /* 0x000000050000720c */ /* 0x008fc80003f06070 */
[----:B------:R-:W-:-:S13]  /*00c0*/  ISETP.GE.U32.OR P0, PT, R3, R4, P0 ;  /* 0x000000040300720c */ /* 0x000fda0000706470 */
[----:B------:R-:W-:Y:S05]  /*00d0*/  @P0 EXIT ;  /* 0x000000000000094d */ /* 0x000fea0003800000 */
[----:B------:R-:W0:Y:S01]  /*00e0*/  LDC R2, c[0x0][0x3a0] ;  /* 0x0000e800ff027b82 */ /* 0x000e220000000800 */
[----:B------:R-:W1:Y:S01]  /*00f0*/  LDCU.64 UR6, c[0x0][0x358] ;  /* 0x00006b00ff0677ac */ /* 0x000e620008000a00 */
[----:B------:R-:W-:Y:S02]  /*0100*/  CS2R R18, SRZ ;  /* 0x0000000000127805 */ /* 0x000fe4000001ff00 */
[----:B0-----:R-:W-:-:S13]  /*0110*/  ISETP.NE.AND P0, PT, R2, RZ, PT ;  /* 0x000000ff0200720c */ /* 0x001fda0003f05270 */
[----:B-1----:R-:W-:Y:S05]  /*0120*/  @!P0 BRA `(.L_x_0) ;  /* 0x0000000800448947 */ /* 0x002fea0003800000 */
[C---:B------:R-:W-:Y:S01]  /*0130*/  ISETP.GE.U32.AND P1, PT, R2.reuse, 0x8, PT ;  /* 0x000000080200780c */ /* 0x040fe20003f26070 */
[----:B------:R-:W-:Y:S01]  /*0140*/  HFMA2 R7, -RZ, RZ, 0, 0 ;  /* 0x00000000ff077431 */ /* 0x000fe200000001ff */
[----:B------:R-:W-:Y:S02]  /*0150*/  LOP3.LUT R6, R2, 0x7, RZ, 0xc0, !PT ;  /* 0x0000000702067812 */ /* 0x000fe400078ec0ff */
[----:B------:R-:W-:Y:S02]  /*0160*/  CS2R R18, SRZ ;  /* 0x0000000000127805 */ /* 0x000fe4000001ff00 */
[----:B------:R-:W-:-:S07]  /*0170*/  ISETP.NE.AND P0, PT, R6, RZ, PT ;  /* 0x000000ff0600720c */ /* 0x000fce0003f05270 */
[----:B------:R-:W-:Y:S06]  /*0180*/  @!P1 BRA `(.L_x_1) ;  /* 0x0000000400249947 */ /* 0x000fec0003800000 */
[----:B------:R-:W-:Y:S01]  /*0190*/  LOP3.LUT R7, R2, 0xfffffff8, RZ, 0xc0, !PT ;  /* 0xfffffff802077812 */ /* 0x000fe200078ec0ff */
[C---:B------:R-:W-:Y:S01]  /*01a0*/  IMAD R10, R5.reuse, 0x3, R0 ;  /* 0x00000003050a7824 */ /* 0x040fe200078e0200 */
[C---:B------:R-:W-:Y:S01]  /*01b0*/  IADD3 R4, PT, PT, R5.reuse, UR4, R8 ;  /* 0x0000000405047c10 */ /* 0x040fe2000fffe008 */
[C-C-:B------:R-:W-:Y:S01]  /*01c0*/  IMAD R11, R5.reuse, 0x5, R0.reuse ;  /* 0x00000005050b7824 */ /* 0x140fe200078e0200 */
[CC--:B------:R-:W-:Y:S01]  /*01d0*/  LEA R8, R5.reuse, R0.reuse, 0x1 ;  /* 0x0000000005087211 */ /* 0x0c0fe200078e08ff */
[C-C-:B------:R-:W-:Y:S01]  /*01e0*/  IMAD R22, R5.reuse, 0x6, R0.reuse ;  /* 0x0000000605167824 */ /* 0x140fe200078e0200 */
[CC--:B------:R-:W-:Y:S01]  /*01f0*/  LEA R9, R5.reuse, R0.reuse, 0x2 ;  /* 0x0000000005097211 */ /* 0x0c0fe200078e10ff */
[----:B------:R-:W-:Y:S01]  /*0200*/  IMAD R23, R5, 0x7, R0 ;  /* 0x0000000705177824 */ /* 0x000fe200078e0200 */
[----:B------:R-:W-:Y:S01]  /*0210*/  MOV R24, R0 ;  /* 0x0000000000187202 */ /* 0x000fe20000000f00 */
[----:B------:R-:W-:Y:S01]  /*0220*/  IMAD R25, R3, R2, 0x3 ;  /* 0x0000000303197424 */ /* 0x000fe200078e0202 */
[----:B------:R-:W-:-:S02]  /*0230*/  CS2R R18, SRZ ;  /* 0x0000000000127805 */ /* 0x000fc4000001ff00 */
[----:B------:R-:W-:-:S07]  /*0240*/  IADD3 R26, PT, PT, -R7, RZ, RZ ;  /* 0x000000ff071a7210 */ /* 0x000fce0007ffe1ff */
.L_x_2:
[----:B------:R-:W0:Y:S01]  /*0250*/  LDC.64 R12, c[0x0][0x380] ;  /* 0x0000e000ff0c7b82 */ /* 0x000e220000000a00 */
[----:B------:R-:W-:-:S07]  /*0260*/  IADD3 R21, PT, PT, R25, -0x3, RZ ;  /* 0xfffffffd19157810 */ /* 0x000fce0007ffe0ff */
[----:B------:R-:W1:Y:S01]  /*0270*/  LDC.64 R14, c[0x0][0x388] ;  /* 0x0000e200ff0e7b82 */ /* 0x000e620000000a00 */
[----:B0-----:R-:W-:-:S05]  /*0280*/  IMAD.WIDE.U32 R20, R21, 0x8, R12 ;  /* 0x0000000815147825 */ /* 0x001fca00078e000c */
[----:B------:R-:W2:Y:S01]  /*0290*/  LDG.E.64 R16, desc[UR6][R20.64] ;  /* 0x0000000614107981 */ /* 0x000ea2000c1e1b00 */
[----:B-1----:R-:W-:-:S05]  /*02a0*/  IMAD.WIDE.U32 R28, R24, 0x8, R14 ;  /* 0x00000008181c7825 */ /* 0x002fca00078e000e */
[----:B------:R0:W2:Y:S02]  /*02b0*/  LDG.E.64 R20, desc[UR6][R28.64] ;  /* 0x000000061c147981 */ /* 0x0000a4000c1e1b00 */
[----:B0-----:R-:W-:Y:S01]  /*02c0*/  IMAD.WIDE.U32 R28, R4, 0x8, R14 ;  /* 0x00000008041c7825 */ /* 0x001fe200078e000e */
[----:B--2---:R-:W-:Y:S01]  /*02d0*/  DFMA R20, R16, R20, R18 ;  /* 0x000000141014722b */ /* 0x004fe20000000012 */
[----:B------:R-:W-:-:S03]  /*02e0*/  IADD3 R17, PT, PT, R25, -0x2, RZ ;  /* 0xfffffffe19117810 */ /* 0x000fc60007ffe0ff */
[----:B------:R-:W2:Y:S02]  /*02f0*/  LDG.E.64 R18, desc[UR6][R28.64] ;  /* 0x000000061c127981 */ /* 0x000ea4000c1e1b00 */
[----:B------:R-:W-:-:S06]  /*0300*/  IMAD.WIDE.U32 R16, R17, 0x8, R12 ;  /* 0x0000000811107825 */ /* 0x000fcc00078e000c */
[----:B------:R-:W2:Y:S01]  /*0310*/  LDG.E.64 R16, desc[UR6][R16.64] ;  /* 0x0000000610107981 */ /* 0x000ea2000c1e1b00 */
[----:B------:R-:W-:Y:S01]  /*0320*/  IADD3 R27, PT, PT, R25, -0x1, RZ ;  /* 0xffffffff191b7810 */ /* 0x000fe20007ffe0ff */
[----:B--2---:R-:W-:-:S04]  /*0330*/  DFMA R18, R16, R18, R20 ;  /* 0x000000121012722b */ /* 0x004fc80000000014 */
[----:B------:R-:W-:-:S04]  /*0340*/  IMAD.WIDE.U32 R16, R27, 0x8, R12 ;  /* 0x000000081b107825 */ /* 0x000fc800078e000c */
[----:B------:R-:W-:Y:S02]  /*0350*/  IMAD.WIDE.U32 R20, R8, 0x8, R14 ;  /* 0x0000000808147825 */ /* 0x000fe400078e000e */
[----:B------:R-:W2:Y:S04]  /*0360*/  LDG.E.64 R16, desc[UR6][R16.64] ;  /* 0x0000000610107981 */ /* 0x000ea8000c1e1b00 */
[----:B------:R-:W2:Y:S01]  /*0370*/  LDG.E.64 R20, desc[UR6][R20.64] ;  /* 0x0000000614147981 */ /* 0x000ea2000c1e1b00 */
[----:B------:R-:W-:Y:S01]  /*0380*/  IMAD.WIDE.U32 R28, R25, 0x8, R12 ;  /* 0x00000008191c7825 */ /* 0x000fe200078e000c */
[----:B--2---:R-:W-:-:S03]  /*0390*/  DFMA R20, R16, R20, R18 ;  /* 0x000000141014722b */ /* 0x004fc60000000012 */
[--C-:B------:R-:W-:Y:S01]  /*03a0*/  IMAD.WIDE.U32 R18, R10, 0x8, R14.reuse ;  /* 0x000000080a127825 */ /* 0x100fe200078e000e */
[----:B------:R0:W2:Y:S05]  /*03b0*/  LDG.E.64 R16, desc[UR6][R28.64] ;  /* 0x000000061c107981 */ /* 0x0000aa000c1e1b00 */
[----:B------:R-:W2:Y:S01]  /*03c0*/  LDG.E.64 R18, desc[UR6][R18.64] ;  /* 0x0000000612127981 */ /* 0x000ea2000c1e1b00 */
[----:B------:R-:W-:Y:S01]  /*03d0*/  IADD3 R27, PT, PT, R25, 0x1, RZ ;  /* 0x00000001191b7810 */ /* 0x000fe20007ffe0ff */
[----:B0-----:R-:W-:Y:S01]  /*03e0*/  IMAD.WIDE.U32 R28, R9, 0x8, R14 ;  /* 0x00000008091c7825 */ /* 0x001fe200078e000e */
[----:B--2---:R-:W-:-:S03]  /*03f0*/  DFMA R18, R16, R18, R20 ;  /* 0x000000121012722b */ /* 0x004fc60000000014 */
[----:B------:R-:W-:-:S05]  /*0400*/  IMAD.WIDE.U32 R20, R27, 0x8, R12 ;  /* 0x000000081b147825 */ /* 0x000fca00078e000c */
[----:B------:R-:W2:Y:S04]  /*0410*/  LDG.E.64 R16, desc[UR6][R20.64] ;  /* 0x0000000614107981 */ /* 0x000ea8000c1e1b00 */
[----:B------:R0:W2:Y:S02]  /*0420*/  LDG.E.64 R20, desc[UR6][R28.64] ;  /* 0x000000061c147981 */ /* 0x0000a4000c1e1b00 */
[----:B0-----:R-:W-:Y:S01]  /*0430*/  IMAD.WIDE.U32 R28, R11, 0x8, R14 ;  /* 0x000000080b1c7825 */ /* 0x001fe200078e000e */
[----:B--2---:R-:W-:-:S03]  /*0440*/  DFMA R20, R16, R20, R18 ;  /* 0x000000141014722b */ /* 0x004fc60000000012 */
[----:B------:R-:W-:Y:S01]  /*0450*/  VIADD R17, R25, 0x2 ;  /* 0x0000000219117836 */ /* 0x000fe20000000000 */
[----:B------:R-:W2:Y:S03]  /*0460*/  LDG.E.64 R18, desc[UR6][R28.64] ;  /* 0x000000061c127981 */ /* 0x000ea6000c1e1b00 */
[----:B------:R-:W-:-:S06]  /*0470*/  IMAD.WIDE.U32 R16, R17, 0x8, R12 ;  /* 0x0000000811107825 */ /* 0x000fcc00078e000c */
[----:B------:R-:W2:Y:S01]  /*0480*/  LDG.E.64 R16, desc[UR6][R16.64] ;  /* 0x0000000610107981 */ /* 0x000ea2000c1e1b00 */
[----:B------:R-:W-:Y:S01]  /*0490*/  IADD3 R27, PT, PT, R25, 0x3, RZ ;  /* 0x00000003191b7810 */ /* 0x000fe20007ffe0ff */
[----:B--2---:R-:W-:-:S04]  /*04a0*/  DFMA R18, R16, R18, R20 ;  /* 0x000000121012722b */ /* 0x004fc80000000014 */
[----:B------:R-:W-:Y:S01]  /*04b0*/  IMAD.WIDE.U32 R16, R27, 0x8, R12 ;  /* 0x000000081b107825 */ /* 0x000fe200078e000c */
[----:B------:R-:W-:-:S03]  /*04c0*/  IADD3 R27, PT, PT, R25, 0x4, RZ ;  /* 0x00000004191b7810 */ /* 0x000fc60007ffe0ff */
[----:B------:R-:W-:Y:S02]  /*04d0*/  IMAD.WIDE.U32 R20, R22, 0x8, R14 ;  /* 0x0000000816147825 */ /* 0x000fe400078e000e */
[----:B------:R-:W2:Y:S02]  /*04e0*/  LDG.E.64 R16, desc[UR6][R16.64] ;  /* 0x0000000610107981 */ /* 0x000ea4000c1e1b00 */
[----:B------:R-:W-:Y:S02]  /*04f0*/  IMAD.WIDE.U32 R12, R27, 0x8, R12 ;  /* 0x000000081b0c7825 */ /* 0x000fe400078e000c */
[----:B------:R-:W2:Y:S02]  /*0500*/  LDG.E.64 R20, desc[UR6][R20.64] ;  /* 0x0000000614147981 */ /* 0x000ea4000c1e1b00 */
[----:B------:R-:W-:Y:S02]  /*0510*/  IMAD.WIDE.U32 R14, R23, 0x8, R14 ;  /* 0x00000008170e7825 */ /* 0x000fe400078e000e */
[----:B------:R-:W3:Y:S04]  /*0520*/  LDG.E.64 R12, desc[UR6][R12.64] ;  /* 0x000000060c0c7981 */ /* 0x000ee8000c1e1b00 */
[----:B------:R-:W3:Y:S01]  /*0530*/  LDG.E.64 R14, desc[UR6][R14.64] ;  /* 0x000000060e0e7981 */ /* 0x000ee2000c1e1b00 */
[----:B------:R-:W-:-:S04]  /*0540*/  IADD3 R26, PT, PT, R26, 0x8, RZ ;  /* 0x000000081a1a7810 */ /* 0x000fc80007ffe0ff */
[----:B------:R-:W-:Y:S01]  /*0550*/  ISETP.NE.AND P1, PT, R26, RZ, PT ;  /* 0x000000ff1a00720c */ /* 0x000fe20003f25270 */
[----:B------:R-:W-:Y:S01]  /*0560*/  IMAD R10, R5, 0x8, R10 ;  /* 0x00000008050a7824 */ /* 0x000fe200078e020a */
[----:B------:R-:W-:Y:S02]  /*0570*/  IADD3 R25, PT, PT, R25, 0x8, RZ ;  /* 0x0000000819197810 */ /* 0x000fe40007ffe0ff */
[C---:B------:R-:W-:Y:S02]  /*0580*/  LEA R4, R5.reuse, R4, 0x3 ;  /* 0x0000000405047211 */ /* 0x040fe400078e18ff */
[C---:B------:R-:W-:Y:S02]  /*0590*/  LEA R8, R5.reuse, R8, 0x3 ;  /* 0x0000000805087211 */ /* 0x040fe400078e18ff */
[C---:B------:R-:W-:Y:S02]  /*05a0*/  LEA R9, R5.reuse, R9, 0x3 ;  /* 0x0000000905097211 */ /* 0x040fe400078e18ff */
[----:B------:R-:W-:-:S02]  /*05b0*/  LEA R11, R5, R11, 0x3 ;  /* 0x0000000b050b7211 */ /* 0x000fc400078e18ff */
[C---:B------:R-:W-:Y:S02]  /*05c0*/  LEA R22, R5.reuse, R22, 0x3 ;  /* 0x0000001605167211 */ /* 0x040fe400078e18ff */
[C---:B------:R-:W-:Y:S02]  /*05d0*/  LEA R23, R5.reuse, R23, 0x3 ;  /* 0x0000001705177211 */ /* 0x040fe400078e18ff */
[----:B------:R-:W-:Y:S01]  /*05e0*/  LEA R24, R5, R24, 0x3 ;  /* 0x0000001805187211 */ /* 0x000fe200078e18ff */
[----:B--2---:R-:W-:-:S08]  /*05f0*/  DFMA R18, R16, R20, R18 ;  /* 0x000000141012722b */ /* 0x004fd00000000012 */
[----:B---3--:R-:W-:Y:S01]  /*0600*/  DFMA R18, R12, R14, R18 ;  /* 0x0000000e0c12722b */ /* 0x008fe20000000012 */
[----:B------:R-:W-:Y:S10]  /*0610*/  @P1 BRA `(.L_x_2) ;  /* 0xfffffffc000c1947 */ /* 0x000ff4000383ffff */
.L_x_1:
[----:B------:R-:W-:Y:S05]  /*0620*/  @!P0 BRA `(.L_x_0) ;  /* 0x0000000400048947 */ /* 0x000fea0003800000 */
[----:B------:R-:W-:Y:S02]  /*0630*/  ISETP.GE.U32.AND P0, PT, R6, 0x4, PT ;  /* 0x000000040600780c */ /* 0x000fe40003f06070 */
[----:B------:R-:W-:-:S04]  /*0640*/  LOP3.LUT R4, R2, 0x3, RZ, 0xc0, !PT ;  /* 0x0000000302047812 */ /* 0x000fc800078ec0ff */
[----:B------:R-:W-:-:S07]  /*0650*/  ISETP.NE.AND P1, PT, R4, RZ, PT ;  /* 0x000000ff0400720c */ /* 0x000fce0003f25270 */
[----:B------:R-:W-:Y:S06]  /*0660*/  @!P0 BRA `(.L_x_3) ;  /* 0x00000000007c8947 */ /* 0x000fec0003800000 */
[----:B------:R-:W0:Y:S01]  /*0670*/  LDC.64 R16, c[0x0][0x380] ;  /* 0x0000e000ff107b82 */ /* 0x000e220000000a00 */
[----:B------:R-:W-:Y:S02]  /*0680*/  IMAD R23, R3, R2, R7 ;  /* 0x0000000203177224 */ /* 0x000fe400078e0207 */
[----:B------:R-:W-:-:S03]  /*0690*/  IMAD R6, R7, R5, R0 ;  /* 0x0000000507067224 */ /* 0x000fc600078e0200 */
[C---:B------:R-:W-:Y:S02]  /*06a0*/  IADD3 R13, PT, PT, R23.reuse, 0x1, RZ ;  /* 0x00000001170d7810 */ /* 0x040fe40007ffe0ff */
[----:B------:R-:W1:Y:S01]  /*06b0*/  LDC.64 R24, c[0x0][0x388] ;  /* 0x0000e200ff187b82 */ /* 0x000e620000000a00 */
[C---:B------:R-:W-:Y:S02]  /*06c0*/  VIADD R21, R23.reuse, 0x2 ;  /* 0x0000000217157836 */ /* 0x040fe40000000000 */
[----:B0-----:R-:W-:-:S04]  /*06d0*/  IMAD.WIDE.U32 R8, R23, 0x8, R16 ;  /* 0x0000000817087825 */ /* 0x001fc800078e0010 */
[C---:B-1----:R-:W-:Y:S01]  /*06e0*/  IMAD.WIDE.U32 R10, R6.reuse, 0x8, R24 ;  /* 0x00000008060a7825 */ /* 0x042fe200078e0018 */
[-C--:B------:R-:W-:Y:S01]  /*06f0*/  IADD3 R6, PT, PT, R6, R5.reuse, RZ ;  /* 0x0000000506067210 */ /* 0x080fe20007ffe0ff */
[----:B------:R-:W2:Y:S02]  /*0700*/  LDG.E.64 R8, desc[UR6][R8.64] ;  /* 0x0000000608087981 */ /* 0x000ea4000c1e1b00 */
[----:B------:R-:W-:Y:S02]  /*0710*/  IMAD.WIDE.U32 R12, R13, 0x8, R16 ;  /* 0x000000080d0c7825 */ /* 0x000fe400078e0010 */
[----:B------:R-:W2:Y:S01]  /*0720*/  LDG.E.64 R10, desc[UR6][R10.64] ;  /* 0x000000060a0a7981 */ /* 0x000ea2000c1e1b00 */
[----:B------:R-:W-:Y:S01]  /*0730*/  IADD3 R23, PT, PT, R23, 0x3, RZ ;  /* 0x0000000317177810 */ /* 0x000fe20007ffe0ff */
[C---:B------:R-:W-:Y:S01]  /*0740*/  IMAD.WIDE.U32 R14, R6.reuse, 0x8, R24 ;  /* 0x00000008060e7825 */ /* 0x040fe200078e0018 */
[----:B------:R-:W-:Y:S01]  /*0750*/  IADD3 R6, PT, PT, R6, R5, RZ ;  /* 0x0000000506067210 */ /* 0x000fe20007ffe0ff */
[----:B------:R-:W3:Y:S02]  /*0760*/  LDG.E.64 R12, desc[UR6][R12.64] ;  /* 0x000000060c0c7981 */ /* 0x000ee4000c1e1b00 */
[----:B------:R-:W-:-:S02]  /*0770*/  IMAD.WIDE.U32 R20, R21, 0x8, R16 ;  /* 0x0000000815147825 */ /* 0x000fc400078e0010 */
[----:B------:R-:W3:Y:S01]  /*0780*/  LDG.E.64 R14, desc[UR6][R14.64] ;  /* 0x000000060e0e7981 */ /* 0x000ee2000c1e1b00 */
[C---:B------:R-:W-:Y:S01]  /*0790*/  IADD3 R27, PT, PT, R6.reuse, R5, RZ ;  /* 0x00000005061b7210 */ /* 0x040fe20007ffe0ff */
[----:B------:R-:W-:Y:S02]  /*07a0*/  IMAD.WIDE.U32 R16, R23, 0x8, R16 ;  /* 0x0000000817107825 */ /* 0x000fe400078e0010 */
[----:B------:R-:W4:Y:S02]  /*07b0*/  LDG.E.64 R20, desc[UR6][R20.64] ;  /* 0x0000000614147981 */ /* 0x000f24000c1e1b00 */
[--C-:B------:R-:W-:Y:S02]  /*07c0*/  IMAD.WIDE.U32 R22, R6, 0x8, R24.reuse ;  /* 0x0000000806167825 */ /* 0x100fe400078e0018 */
[----:B------:R-:W5:Y:S02]  /*07d0*/  LDG.E.64 R16, desc[UR6][R16.64] ;  /* 0x0000000610107981 */ /* 0x000f64000c1e1b00 */
[----:B------:R-:W-:-:S02]  /*07e0*/  IMAD.WIDE.U32 R24, R27, 0x8, R24 ;  /* 0x000000081b187825 */ /* 0x000fc400078e0018 */
[----:B------:R-:W4:Y:S04]  /*07f0*/  LDG.E.64 R22, desc[UR6][R22.64] ;  /* 0x0000000616167981 */ /* 0x000f28000c1e1b00 */
[----:B------:R-:W5:Y:S01]  /*0800*/  LDG.E.64 R24, desc[UR6][R24.64] ;  /* 0x0000000618187981 */ /* 0x000f62000c1e1b00 */
[----:B------:R-:W-:Y:S01]  /*0810*/  IADD3 R7, PT, PT, R7, 0x4, RZ ;  /* 0x0000000407077810 */ /* 0x000fe20007ffe0ff */
[----:B--2---:R-:W-:-:S08]  /*0820*/  DFMA R8, R8, R10, R18 ;  /* 0x0000000a0808722b */ /* 0x004fd00000000012 */
[----:B---3--:R-:W-:-:S08]  /*0830*/  DFMA R8, R12, R14, R8 ;  /* 0x0000000e0c08722b */ /* 0x008fd00000000008 */
[----:B----4-:R-:W-:-:S08]  /*0840*/  DFMA R8, R20, R22, R8 ;  /* 0x000000161408722b */ /* 0x010fd00000000008 */
[----:B-----5:R-:W-:-:S11]  /*0850*/  DFMA R18, R16, R24, R8 ;  /* 0x000000181012722b */ /* 0x020fd60000000008 */
.L_x_3:
[----:B------:R-:W-:Y:S05]  /*0860*/  @!P1 BRA `(.L_x_0) ;  /* 0x0000000000749947 */ /* 0x000fea0003800000 */
[----:B------:R-:W0:Y:S01]  /*0870*/  LDC.64 R20, c[0x0][0x380] ;  /* 0x0000e000ff147b82 */ /* 0x000e220000000a00 */
[----:B------:R-:W-:Y:S02]  /*0880*/  ISETP.NE.AND P0, PT, R4, 0x1, PT ;  /* 0x000000010400780c */ /* 0x000fe40003f05270 */
[----:B------:R-:W-:-:S04]  /*0890*/  LOP3.LUT R6, R2, 0x1, RZ, 0xc0, !PT ;  /* 0x0000000102067812 */ /* 0x000fc800078ec0ff */
[----:B------:R-:W-:Y:S01]  /*08a0*/  ISETP.NE.U32.AND P1, PT, R6, 0x1, PT ;  /* 0x000000010600780c */ /* 0x000fe20003f25070 */
[----:B------:R-:W1:Y:S06]  /*08b0*/  LDC.64 R16, c[0x0][0x388] ;  /* 0x0000e200ff107b82 */ /* 0x000e6c0000000a00 */
[----:B------:R-:W-:Y:S02]  /*08c0*/  @P0 IMAD R23, R3, R2, R7 ;  /* 0x0000000203170224 */ /* 0x000fe400078e0207 */
[----:B------:R-:W2:Y:S01]  /*08d0*/  LDC.64 R12, c[0x0][0x380] ;  /* 0x0000e000ff0c7b82 */ /* 0x000ea20000000a00 */
[C---:B------:R-:W-:Y:S01]  /*08e0*/  @P0 IMAD R4, R7.reuse, R5, R0 ;  /* 0x0000000507040224 */ /* 0x040fe200078e0200 */
[----:B------:R-:W-:-:S04]  /*08f0*/  @P0 IADD3 R7, PT, PT, R7, 0x2, RZ ;  /* 0x0000000207070810 */ /* 0x000fc80007ffe0ff */
[----:B------:R-:W-:Y:S02]  /*0900*/  @P0 IADD3 R25, PT, PT, R4, R5, RZ ;  /* 0x0000000504190210 */ /* 0x000fe40007ffe0ff */
[----:B------:R-:W3:Y:S01]  /*0910*/  LDC.64 R8, c[0x0][0x388] ;  /* 0x0000e200ff087b82 */ /* 0x000ee20000000a00 */
[C---:B0-----:R-:W-:Y:S01]  /*0920*/  @P0 IMAD.WIDE.U32 R14, R23.reuse, 0x8, R20 ;  /* 0x00000008170e0825 */ /* 0x041fe200078e0014 */
[----:B------:R-:W-:-:S05]  /*0930*/  @P0 IADD3 R23, PT, PT, R23, 0x1, RZ ;  /* 0x0000000117170810 */ /* 0x000fca0007ffe0ff */
[----:B------:R-:W4:Y:S01]  /*0940*/  @P0 LDG.E.64 R14, desc[UR6][R14.64] ;  /* 0x000000060e0e0981 */ /* 0x000f22000c1e1b00 */
[----:B-1----:R-:W-:-:S04]  /*0950*/  @P0 IMAD.WIDE.U32 R10, R4, 0x8, R16 ;  /* 0x00000008040a0825 */ /* 0x002fc800078e0010 */
[----:B------:R-:W-:Y:S02]  /*0960*/  @P0 IMAD.WIDE.U32 R16, R25, 0x8, R16 ;  /* 0x0000000819100825 */ /* 0x000fe400078e0010 */
[----:B------:R-:W4:Y:S02]  /*0970*/  @P0 LDG.E.64 R10, desc[UR6][R10.64] ;  /* 0x000000060a0a0981 */ /* 0x000f24000c1e1b00 */
[----:B------:R-:W-:Y:S02]  /*0980*/  @P0 IMAD.WIDE.U32 R20, R23, 0x8, R20 ;  /* 0x0000000817140825 */ /* 0x000fe400078e0014 */
[----:B------:R-:W5:Y:S02]  /*0990*/  @P0 LDG.E.64 R16, desc[UR6][R16.64] ;  /* 0x0000000610100981 */ /* 0x000f64000c1e1b00 */
[----:B------:R-:W-:Y:S02]  /*09a0*/  @!P1 IMAD R23, R3, R2, R7 ;  /* 0x0000000203179224 */ /* 0x000fe400078e0207 */
[----:B------:R-:W-:-:S02]  /*09b0*/  @!P1 IMAD R25, R7, R5, R0 ;  /* 0x0000000507199224 */ /* 0x000fc400078e0200 */
[----:B------:R-:W5:Y:S01]  /*09c0*/  @P0 LDG.E.64 R6, desc[UR6][R20.64] ;  /* 0x0000000614060981 */ /* 0x000f62000c1e1b00 */
[----:B--2---:R-:W-:-:S04]  /*09d0*/  @!P1 IMAD.WIDE.U32 R12, R23, 0x8, R12 ;  /* 0x00000008170c9825 */ /* 0x004fc800078e000c */
[----:B---3--:R-:W-:Y:S02]  /*09e0*/  @!P1 IMAD.WIDE.U32 R8, R25, 0x8, R8 ;  /* 0x0000000819089825 */ /* 0x008fe400078e0008 */
[----:B------:R-:W2:Y:S04]  /*09f0*/  @!P1 LDG.E.64 R12, desc[UR6][R12.64] ;  /* 0x000000060c0c9981 */ /* 0x000ea8000c1e1b00 */
[----:B------:R-:W2:Y:S01]  /*0a00*/  @!P1 LDG.E.64 R8, desc[UR6][R8.64] ;  /* 0x0000000608089981 */ /* 0x000ea2000c1e1b00 */
[----:B----4-:R-:W-:-:S08]  /*0a10*/  @P0 DFMA R10, R14, R10, R18 ;  /* 0x0000000a0e0a022b */ /* 0x010fd00000000012 */
[----:B-----5:R-:W-:-:S08]  /*0a20*/  @P0 DFMA R18, R6, R16, R10 ;  /* 0x000000100612022b */ /* 0x020fd0000000000a */
[----:B--2---:R-:W-:-:S11]  /*0a30*/  @!P1 DFMA R18, R12, R8, R18 ;  /* 0x000000080c12922b */ /* 0x004fd60000000012 */
.L_x_0:
[----:B------:R-:W0:Y:S01]  /*0a40*/  LDC.64 R6, c[0x0][0x390] ;  /* 0x0000e400ff067b82 */ /* 0x000e220000000a00 */
[----:B------:R-:W-:-:S04]  /*0a50*/  IMAD R3, R3, R5, R0 ;  /* 0x0000000503037224 */ /* 0x000fc800078e0200 */
[----:B0-----:R-:W-:-:S05]  /*0a60*/  IMAD.WIDE.U32 R2, R3, 0x8, R6 ;  /* 0x0000000803027825 */ /* 0x001fca00078e0006 */
[----:B------:R-:W-:Y:S01]  /*0a70*/  STG.E.64 desc[UR6][R2.64], R18 ;  /* 0x0000001202007986 */ /* 0x000fe2000c101b06 */
[----:B------:R-:W-:Y:S05]  /*0a80*/  EXIT ;  /* 0x000000000000794d */ /* 0x000fea0003800000 */
.L_x_4:
[----:B------:R-:W-:-:S00]  /*0a90*/  BRA `(.L_x_4) ;  /* 0xfffffffc00fc7947 */ /* 0x000fc0000383ffff */
[----:B------:R-:W-:-:S00]  /*0aa0*/  NOP ;  /* 0x0000000000007918 */ /* 0x000fc00000000000 */
        /* <DEDUP_REMOVED lines=13> */
.L_x_5:


//--------------------- .nv.shared.reserved.0     --------------------------
	.section	.nv.shared.reserved.0,"aw",@nobits
	.weak		__nv_reservedSMEM_offset_0_alias
	.size		__nv_reservedSMEM_offset_0_alias, 0, 64
	.other		__nv_reservedSMEM_offset_0_alias,@"STO_CUDA_RESERVED_SHARED STV_DEFAULT"
__nv_reservedSMEM_offset_0_alias:
	.zero		0
	.zero		64


//--------------------- .nv.constant0._Z9matrixMulPdS_S_jjj --------------------------
	.section	.nv.constant0._Z9matrixMulPdS_S_jjj,"a",@progbits
	.sectionflags	@""
	.align	4
.nv.constant0._Z9matrixMulPdS_S_jjj:
	.zero		932


//--------------------- SYMBOLS --------------------------

	.type		.nv.reservedSmem.offset0,@object
	.size		.nv.reservedSmem.offset0,0x4
